//
// Generated by NVIDIA NVVM Compiler
//
// Compiler Build ID: CL-36424714
// Cuda compilation tools, release 13.0, V13.0.88
// Based on NVVM 20.0.0
//

.version 9.0
.target sm_100
.address_size 64

	// .globl	_Z15print_global_idv
.extern .func  (.param .b32 func_retval0) vprintf
(
	.param .b64 vprintf_param_0,
	.param .b64 vprintf_param_1
)
;
.global .align 1 .b8 $str[23] = {91, 68, 69, 86, 73, 67, 69, 93, 32, 71, 108, 111, 98, 97, 108, 73, 100, 58, 32, 37, 100, 10};

.visible .entry _Z15print_global_idv()
{
	.local .align 8 .b8 	__local_depot0[8];
	.reg .b64 	%SP;
	.reg .b64 	%SPL;
	.reg .b32 	%r<13>;
	.reg .b64 	%rd<5>;

	mov.u64 	%SPL, __local_depot0;
	cvta.local.u64 	%SP, %SPL;
	add.u64 	%rd1, %SP, 0;
	add.u64 	%rd2, %SPL, 0;
	mov.u32 	%r1, %ctaid.y;
	mov.u32 	%r2, %ntid.y;
	mov.u32 	%r3, %tid.y;
	mad.lo.s32 	%r4, %r1, %r2, %r3;
	mov.u32 	%r5, %nctaid.x;
	mov.u32 	%r6, %ntid.x;
	mov.u32 	%r7, %ctaid.x;
	mov.u32 	%r8, %tid.x;
	mad.lo.s32 	%r9, %r4, %r5, %r7;
	mad.lo.s32 	%r10, %r9, %r6, %r8;
	st.local.u32 	[%rd2], %r10;
	mov.u64 	%rd3, $str;
	cvta.global.u64 	%rd4, %rd3;
	{ // callseq 0, 0
	.param .b64 param0;
	st.param.b64 	[param0], %rd4;
	.param .b64 param1;
	st.param.b64 	[param1], %rd1;
	.param .b32 retval0;
	call.uni (retval0), 
	vprintf, 
	(
	param0, 
	param1
	);
	ld.param.b32 	%r11, [retval0];
	} // callseq 0
	ret;

}


// ===== COMPILED SASS (sm_100) =====

	.target	sm_100

	.elftype	@"ET_EXEC"


//--------------------- .note.nv.tkinfo           --------------------------
	.section	.note.nv.tkinfo,"",@"SHT_NOTE"
	.sectionflags	@"SHF_NOTE_NV_TKINFO"
	.tkinfo
        /*0018*/ 	.word	0x00000002
        /*0030*/ 	.string	""
        /*0030*/ 	.string	"ptxas"
        /*0030*/ 	.string	"Cuda compilation tools, release 13.0, V13.0.88"
        /*0030*/ 	.string	"Build cuda_13.0.r13.0/compiler.36424714_0"
        /*0030*/ 	.string	"-arch sm_100 -m 64 "



//--------------------- .note.nv.cuinfo           --------------------------
	.section	.note.nv.cuinfo,"",@"SHT_NOTE"
	.sectionflags	@"SHF_NOTE_NV_CUINFO"
        /*0018*/ 	.short	0x0002
        /*001a*/ 	.short	0x0064
        /*001c*/ 	.short	0x0082
	.zero		2


//--------------------- .nv.info                  --------------------------
	.section	.nv.info,"",@"SHT_CUDA_INFO"
	.align	4


	//----- nvinfo : EIATTR_REGCOUNT
	.align		4
        /*0000*/ 	.byte	0x04, 0x2f
        /*0002*/ 	.short	(.L_2 - .L_1)
	.align		4
.L_1:
        /*0004*/ 	.word	index@(_Z15print_global_idv)
        /*0008*/ 	.word	0x00000018


	//----- nvinfo : EIATTR_FRAME_SIZE
	.align		4
.L_2:
        /*000c*/ 	.byte	0x04, 0x11
        /*000e*/ 	.short	(.L_4 - .L_3)
	.align		4
.L_3:
        /*0010*/ 	.word	index@(_Z15print_global_idv)
        /*0014*/ 	.word	0x00000008


	//----- nvinfo : EIATTR_MIN_STACK_SIZE
	.align		4
.L_4:
        /*0018*/ 	.byte	0x04, 0x12
        /*001a*/ 	.short	(.L_6 - .L_5)
	.align		4
.L_5:
        /*001c*/ 	.word	index@(_Z15print_global_idv)
        /*0020*/ 	.word	0x00000008
.L_6:


//--------------------- .nv.compat                --------------------------
	.section	.nv.compat,"",@"SHT_CUDA_COMPAT_INFO"
	.align	4
        /*0000*/ 	.byte	0x02, 0x09, 0x00, 0x00, 0x02, 0x02, 0x01, 0x00, 0x02, 0x05, 0x05, 0x00, 0x03, 0x07, 0x01, 0x01
        /*0010*/ 	.byte	0x02, 0x03, 0x00, 0x00, 0x02, 0x06, 0x01, 0x00, 0x04, 0x0b, 0x08, 0x00, 0x09, 0x00, 0x00, 0x00
        /*0020*/ 	.byte	0x00, 0x00, 0x00, 0x00


//--------------------- .nv.info._Z15print_global_idv --------------------------
	.section	.nv.info._Z15print_global_idv,"",@"SHT_CUDA_INFO"
	.sectionflags	@""
	.align	4


	//----- nvinfo : EIATTR_CUDA_API_VERSION
	.align		4
        /*0000*/ 	.byte	0x04, 0x37
        /*0002*/ 	.short	(.L_8 - .L_7)
.L_7:
        /*0004*/ 	.word	0x00000082


	//----- nvinfo : EIATTR_SPARSE_MMA_MASK
	.align		4
.L_8:
        /*0008*/ 	.byte	0x03, 0x50
        /*000a*/ 	.short	0x0000


	//----- nvinfo : EIATTR_MAXREG_COUNT
	.align		4
        /*000c*/ 	.byte	0x03, 0x1b
        /*000e*/ 	.short	0x00ff


	//----- nvinfo : EIATTR_EXTERNS
	.align		4
        /*0010*/ 	.byte	0x04, 0x0f
        /*0012*/ 	.short	(.L_10 - .L_9)


	//   ....[0]....
	.align		4
.L_9:
        /*0014*/ 	.word	index@(vprintf)


	//----- nvinfo : EIATTR_MERCURY_ISA_VERSION
	.align		4
.L_10:
        /*0018*/ 	.byte	0x03, 0x5f
        /*001a*/ 	.short	0x0101


	//----- nvinfo : EIATTR_VRC_CTA_INIT_COUNT
	.align		4
        /*001c*/ 	.byte	0x02, 0x4a
	.zero		1
	.zero		1


	//----- nvinfo : EIATTR_SYSCALL_OFFSETS
	.align		4
        /*0020*/ 	.byte	0x04, 0x46
        /*0022*/ 	.short	(.L_12 - .L_11)


	//   ....[0]....
.L_11:
        /*0024*/ 	.word	0x00000170


	//----- nvinfo : EIATTR_EXIT_INSTR_OFFSETS
	.align		4
.L_12:
        /*0028*/ 	.byte	0x04, 0x1c
        /*002a*/ 	.short	(.L_14 - .L_13)


	//   ....[0]....
.L_13:
        /*002c*/ 	.word	0x00000180


	//----- nvinfo : EIATTR_SW_WAR
	.align		4
.L_14:
        /*0030*/ 	.byte	0x04, 0x36
        /*0032*/ 	.short	(.L_16 - .L_15)
.L_15:
        /*0034*/ 	.word	0x00000008
.L_16:


//--------------------- .nv.callgraph             --------------------------
	.section	.nv.callgraph,"",@"SHT_CUDA_CALLGRAPH"
	.align	4
	.sectionentsize	8
	.align		4
        /*0000*/ 	.word	0x00000000
	.align		4
        /*0004*/ 	.word	0xffffffff
	.align		4
        /*0008*/ 	.word	index@(_Z15print_global_idv)
	.align		4
        /*000c*/ 	.word	index@(vprintf)
	.align		4
        /*0010*/ 	.word	0x00000000
	.align		4
        /*0014*/ 	.word	0xfffffffe
	.align		4
        /*0018*/ 	.word	0x00000000
	.align		4
        /*001c*/ 	.word	0xfffffffd
	.align		4
        /*0020*/ 	.word	0x00000000
	.align		4
        /*0024*/ 	.word	0xfffffffc


//--------------------- .nv.constant4             --------------------------
	.section	.nv.constant4,"a",@progbits
	.align	8
	.align		8
.nv.constant4:
        /*0000*/ 	.dword	vprintf
	.align		8
        /*0008*/ 	.dword	$str


//--------------------- .text._Z15print_global_idv --------------------------
	.section	.text._Z15print_global_idv,"ax",@progbits
	.align	128
        .global         _Z15print_global_idv
        .type           _Z15print_global_idv,@function
        .size           _Z15print_global_idv,(.L_x_2 - _Z15print_global_idv)
        .other          _Z15print_global_idv,@"STO_CUDA_ENTRY STV_DEFAULT"
_Z15print_global_idv:
.text._Z15print_global_idv:
[----:B------:R-:W0:Y:S01]  /*0000*/  LDC R1, c[0x0][0x37c] ;  /* 0x0000df00ff017b82 */ /* 0x000e220000000800 */
[----:B------:R-:W1:Y:S01]  /*0010*/  S2R R3, SR_TID.Y ;  /* 0x0000000000037919 */ /* 0x000e620000002200 */
[----:B------:R-:W2:Y:S06]  /*0020*/  LDCU UR5, c[0x0][0x2fc] ;  /* 0x00005f80ff0577ac */ /* 0x000eac0008000800 */
[----:B------:R-:W1:Y:S01]  /*0030*/  S2UR UR4, SR_CTAID.Y ;  /* 0x00000000000479c3 */ /* 0x000e620000002600 */
[----:B------:R-:W-:Y:S01]  /*0040*/  MOV R2, 0x0 ;  /* 0x0000000000027802 */ /* 0x000fe20000000f00 */
[----:B------:R-:W3:Y:S01]  /*0050*/  S2R R5, SR_CTAID.X ;  /* 0x0000000000057919 */ /* 0x000ee20000002500 */
[----:B0-----:R-:W-:Y:S01]  /*0060*/  VIADD R1, R1, 0xfffffff8 ;  /* 0xfffffff801017836 */ /* 0x001fe20000000000 */
[----:B------:R-:W0:Y:S04]  /*0070*/  S2R R7, SR_TID.X ;  /* 0x0000000000077919 */ /* 0x000e280000002100 */
[----:B------:R-:W1:Y:S01]  /*0080*/  LDC R0, c[0x0][0x364] ;  /* 0x0000d900ff007b82 */ /* 0x000e620000000800 */
[----:B------:R-:W3:Y:S01]  /*0090*/  LDCU UR6, c[0x0][0x370] ;  /* 0x00006e00ff0677ac */ /* 0x000ee20008000800 */
[----:B------:R-:W0:Y:S01]  /*00a0*/  LDCU UR7, c[0x0][0x360] ;  /* 0x00006c00ff0777ac */ /* 0x000e220008000800 */
[----:B-1----:R-:W-:Y:S01]  /*00b0*/  IMAD R0, R0, UR4, R3 ;  /* 0x0000000400007c24 */ /* 0x002fe2000f8e0203 */
[----:B------:R-:W1:Y:S04]  /*00c0*/  LDCU UR4, c[0x0][0x2f8] ;  /* 0x00005f00ff0477ac */ /* 0x000e680008000800 */
[----:B------:R-:W4:Y:S01]  /*00d0*/  LDC.64 R2, c[0x4][R2] ;  /* 0x0100000002027b82 */ /* 0x000f220000000a00 */
[----:B---3--:R-:W-:-:S04]  /*00e0*/  IMAD R0, R0, UR6, R5 ;  /* 0x0000000600007c24 */ /* 0x008fc8000f8e0205 */
[----:B0-----:R-:W-:Y:S01]  /*00f0*/  IMAD R0, R0, UR7, R7 ;  /* 0x0000000700007c24 */ /* 0x001fe2000f8e0207 */
[----:B------:R-:W0:Y:S04]  /*0100*/  LDCU.64 UR6, c[0x4][0x8] ;  /* 0x01000100ff0677ac */ /* 0x000e280008000a00 */
[----:B------:R3:W-:Y:S01]  /*0110*/  STL [R1], R0 ;  /* 0x0000000001007387 */ /* 0x0007e20000100800 */
[----:B-1----:R-:W-:-:S04]  /*0120*/  IADD3 R6, P0, PT, R1, UR4, RZ ;  /* 0x0000000401067c10 */ /* 0x002fc8000ff1e0ff */
[----:B--2---:R-:W-:Y:S01]  /*0130*/  IADD3.X R7, PT, PT, RZ, UR5, RZ, P0, !PT ;  /* 0x00000005ff077c10 */ /* 0x004fe200087fe4ff */
[----:B0-----:R-:W-:Y:S01]  /*0140*/  IMAD.U32 R4, RZ, RZ, UR6 ;  /* 0x00000006ff047e24 */ /* 0x001fe2000f8e00ff */
[----:B---3--:R-:W-:-:S07]  /*0150*/  MOV R5, UR7 ;  /* 0x0000000700057c02 */ /* 0x008fce0008000f00 */
[----:B------:R-:W-:-:S07]  /*0160*/  LEPC R20, `(.L_x_0) ;  /* 0x000000001014794e */ /* 0x000fce0000000000 */
[----:B----4-:R-:W-:Y:S05]  /*0170*/  CALL.ABS.NOINC R2 ;  /* 0x0000000002007343 */ /* 0x010fea0003c00000 */
.L_x_0:
[----:B------:R-:W-:Y:S05]  /*0180*/  EXIT ;  /* 0x000000000000794d */ /* 0x000fea0003800000 */
.L_x_1:
[----:B------:R-:W-:-:S00]  /*0190*/  BRA `(.L_x_1) ;  /* 0xfffffffc00fc7947 */ /* 0x000fc0000383ffff */
[----:B------:R-:W-:-:S00]  /*01a0*/  NOP ;  /* 0x0000000000007918 */ /* 0x000fc00000000000 */
        /* <DEDUP_REMOVED lines=13> */
.L_x_2:


//--------------------- .nv.global.init           --------------------------
	.section	.nv.global.init,"aw",@progbits
.nv.global.init:
	.type		$str,@object
	.size		$str,(.L_0 - $str)
$str:
        /*0000*/ 	.byte	0x5b, 0x44, 0x45, 0x56, 0x49, 0x43, 0x45, 0x5d, 0x20, 0x47, 0x6c, 0x6f, 0x62, 0x61, 0x6c, 0x49
        /*0010*/ 	.byte	0x64, 0x3a, 0x20, 0x25, 0x64, 0x0a, 0x00
.L_0:


//--------------------- .nv.shared.reserved.0     --------------------------
	.section	.nv.shared.reserved.0,"aw",@nobits
	.weak		__nv_reservedSMEM_offset_0_alias
	.size		__nv_reservedSMEM_offset_0_alias, 0, 64
	.other		__nv_reservedSMEM_offset_0_alias,@"STO_CUDA_RESERVED_SHARED STV_DEFAULT"
__nv_reservedSMEM_offset_0_alias:
	.zero		0
	.zero		64


//--------------------- .nv.constant0._Z15print_global_idv --------------------------
	.section	.nv.constant0._Z15print_global_idv,"a",@progbits
	.sectionflags	@""
	.align	4
.nv.constant0._Z15print_global_idv:
	.zero		896


//--------------------- SYMBOLS --------------------------

	.type		.nv.reservedSmem.offset0,@object
	.size		.nv.reservedSmem.offset0,0x4
	.type		vprintf,@function
